//
// Generated by NVIDIA NVVM Compiler
//
// Compiler Build ID: CL-36424714
// Cuda compilation tools, release 13.0, V13.0.88
// Based on NVVM 20.0.0
//

.version 9.0
.target sm_100
.address_size 64

	// .globl	_Z3runv
.global .align 1 .b8 _ZN33_INTERNAL_faa09f52_4_k_cu__Z3runv4cuda3std3__45__cpo5beginE[1];
.global .align 1 .b8 _ZN33_INTERNAL_faa09f52_4_k_cu__Z3runv4cuda3std3__45__cpo3endE[1];
.global .align 1 .b8 _ZN33_INTERNAL_faa09f52_4_k_cu__Z3runv4cuda3std3__45__cpo6cbeginE[1];
.global .align 1 .b8 _ZN33_INTERNAL_faa09f52_4_k_cu__Z3runv4cuda3std3__45__cpo4cendE[1];
.global .align 1 .b8 _ZN33_INTERNAL_faa09f52_4_k_cu__Z3runv4cuda3std3__45__cpo6rbeginE[1];
.global .align 1 .b8 _ZN33_INTERNAL_faa09f52_4_k_cu__Z3runv4cuda3std3__45__cpo4rendE[1];
.global .align 1 .b8 _ZN33_INTERNAL_faa09f52_4_k_cu__Z3runv4cuda3std3__45__cpo7crbeginE[1];
.global .align 1 .b8 _ZN33_INTERNAL_faa09f52_4_k_cu__Z3runv4cuda3std3__45__cpo5crendE[1];
.global .align 1 .b8 _ZN33_INTERNAL_faa09f52_4_k_cu__Z3runv4cuda3std3__435_GLOBAL__N__faa09f52_4_k_cu__Z3runv6ignoreE[1];
.global .align 1 .b8 _ZN33_INTERNAL_faa09f52_4_k_cu__Z3runv4cuda3std3__419piecewise_constructE[1];
.global .align 1 .b8 _ZN33_INTERNAL_faa09f52_4_k_cu__Z3runv4cuda3std3__48in_placeE[1];
.global .align 1 .b8 _ZN33_INTERNAL_faa09f52_4_k_cu__Z3runv4cuda3std3__420unreachable_sentinelE[1];
.global .align 1 .b8 _ZN33_INTERNAL_faa09f52_4_k_cu__Z3runv4cuda3std3__47nulloptE[1];
.global .align 1 .b8 _ZN33_INTERNAL_faa09f52_4_k_cu__Z3runv4cuda3std3__48unexpectE[1];
.global .align 1 .b8 _ZN33_INTERNAL_faa09f52_4_k_cu__Z3runv4cuda3std6ranges3__45__cpo4swapE[1];
.global .align 1 .b8 _ZN33_INTERNAL_faa09f52_4_k_cu__Z3runv4cuda3std6ranges3__45__cpo9iter_moveE[1];
.global .align 1 .b8 _ZN33_INTERNAL_faa09f52_4_k_cu__Z3runv4cuda3std6ranges3__45__cpo5beginE[1];
.global .align 1 .b8 _ZN33_INTERNAL_faa09f52_4_k_cu__Z3runv4cuda3std6ranges3__45__cpo3endE[1];
.global .align 1 .b8 _ZN33_INTERNAL_faa09f52_4_k_cu__Z3runv4cuda3std6ranges3__45__cpo6cbeginE[1];
.global .align 1 .b8 _ZN33_INTERNAL_faa09f52_4_k_cu__Z3runv4cuda3std6ranges3__45__cpo4cendE[1];
.global .align 1 .b8 _ZN33_INTERNAL_faa09f52_4_k_cu__Z3runv4cuda3std6ranges3__45__cpo7advanceE[1];
.global .align 1 .b8 _ZN33_INTERNAL_faa09f52_4_k_cu__Z3runv4cuda3std6ranges3__45__cpo9iter_swapE[1];
.global .align 1 .b8 _ZN33_INTERNAL_faa09f52_4_k_cu__Z3runv4cuda3std6ranges3__45__cpo4nextE[1];
.global .align 1 .b8 _ZN33_INTERNAL_faa09f52_4_k_cu__Z3runv4cuda3std6ranges3__45__cpo4prevE[1];
.global .align 1 .b8 _ZN33_INTERNAL_faa09f52_4_k_cu__Z3runv4cuda3std6ranges3__45__cpo4dataE[1];
.global .align 1 .b8 _ZN33_INTERNAL_faa09f52_4_k_cu__Z3runv4cuda3std6ranges3__45__cpo5cdataE[1];
.global .align 1 .b8 _ZN33_INTERNAL_faa09f52_4_k_cu__Z3runv4cuda3std6ranges3__45__cpo4sizeE[1];
.global .align 1 .b8 _ZN33_INTERNAL_faa09f52_4_k_cu__Z3runv4cuda3std6ranges3__45__cpo5ssizeE[1];
.global .align 1 .b8 _ZN33_INTERNAL_faa09f52_4_k_cu__Z3runv4cuda3std6ranges3__45__cpo8distanceE[1];
.global .align 1 .b8 _ZN33_INTERNAL_faa09f52_4_k_cu__Z3runv6thrust24THRUST_300001_SM_1000_NS8cuda_cub3parE[1];
.global .align 1 .b8 _ZN33_INTERNAL_faa09f52_4_k_cu__Z3runv6thrust24THRUST_300001_SM_1000_NS8cuda_cub10par_nosyncE[1];
.global .align 1 .b8 _ZN33_INTERNAL_faa09f52_4_k_cu__Z3runv6thrust24THRUST_300001_SM_1000_NS6system6detail10sequential3seqE[1];
.global .align 1 .b8 _ZN33_INTERNAL_faa09f52_4_k_cu__Z3runv6thrust24THRUST_300001_SM_1000_NS12placeholders2_1E[1];
.global .align 1 .b8 _ZN33_INTERNAL_faa09f52_4_k_cu__Z3runv6thrust24THRUST_300001_SM_1000_NS12placeholders2_2E[1];
.global .align 1 .b8 _ZN33_INTERNAL_faa09f52_4_k_cu__Z3runv6thrust24THRUST_300001_SM_1000_NS12placeholders2_3E[1];
.global .align 1 .b8 _ZN33_INTERNAL_faa09f52_4_k_cu__Z3runv6thrust24THRUST_300001_SM_1000_NS12placeholders2_4E[1];
.global .align 1 .b8 _ZN33_INTERNAL_faa09f52_4_k_cu__Z3runv6thrust24THRUST_300001_SM_1000_NS12placeholders2_5E[1];
.global .align 1 .b8 _ZN33_INTERNAL_faa09f52_4_k_cu__Z3runv6thrust24THRUST_300001_SM_1000_NS12placeholders2_6E[1];
.global .align 1 .b8 _ZN33_INTERNAL_faa09f52_4_k_cu__Z3runv6thrust24THRUST_300001_SM_1000_NS12placeholders2_7E[1];
.global .align 1 .b8 _ZN33_INTERNAL_faa09f52_4_k_cu__Z3runv6thrust24THRUST_300001_SM_1000_NS12placeholders2_8E[1];
.global .align 1 .b8 _ZN33_INTERNAL_faa09f52_4_k_cu__Z3runv6thrust24THRUST_300001_SM_1000_NS12placeholders2_9E[1];
.global .align 1 .b8 _ZN33_INTERNAL_faa09f52_4_k_cu__Z3runv6thrust24THRUST_300001_SM_1000_NS12placeholders3_10E[1];
.global .align 1 .b8 _ZN33_INTERNAL_faa09f52_4_k_cu__Z3runv6thrust24THRUST_300001_SM_1000_NS3seqE[1];

.visible .entry _Z3runv()
{


	ret;

}
	// .globl	_ZN3cub18CUB_300001_SM_10006detail11EmptyKernelIvEEvv
.visible .entry _ZN3cub18CUB_300001_SM_10006detail11EmptyKernelIvEEvv()
{


	ret;

}


// ===== COMPILED SASS (sm_100) =====

	.target	sm_100

	.elftype	@"ET_EXEC"


//--------------------- .note.nv.tkinfo           --------------------------
	.section	.note.nv.tkinfo,"",@"SHT_NOTE"
	.sectionflags	@"SHF_NOTE_NV_TKINFO"
	.tkinfo
        /*0018*/ 	.word	0x00000002
        /*0030*/ 	.string	""
        /*0030*/ 	.string	"ptxas"
        /*0030*/ 	.string	"Cuda compilation tools, release 13.0, V13.0.88"
        /*0030*/ 	.string	"Build cuda_13.0.r13.0/compiler.36424714_0"
        /*0030*/ 	.string	"-arch sm_100 -m 64 "



//--------------------- .note.nv.cuinfo           --------------------------
	.section	.note.nv.cuinfo,"",@"SHT_NOTE"
	.sectionflags	@"SHF_NOTE_NV_CUINFO"
        /*0018*/ 	.short	0x0002
        /*001a*/ 	.short	0x0064
        /*001c*/ 	.short	0x0082
	.zero		2


//--------------------- .nv.info                  --------------------------
	.section	.nv.info,"",@"SHT_CUDA_INFO"
	.align	4


	//----- nvinfo : EIATTR_REGCOUNT
	.align		4
        /*0000*/ 	.byte	0x04, 0x2f
        /*0002*/ 	.short	(.L_44 - .L_43)
	.align		4
.L_43:
        /*0004*/ 	.word	index@(_Z3runv)
        /*0008*/ 	.word	0x00000004


	//----- nvinfo : EIATTR_FRAME_SIZE
	.align		4
.L_44:
        /*000c*/ 	.byte	0x04, 0x11
        /*000e*/ 	.short	(.L_46 - .L_45)
	.align		4
.L_45:
        /*0010*/ 	.word	index@(_Z3runv)
        /*0014*/ 	.word	0x00000000


	//----- nvinfo : EIATTR_REGCOUNT
	.align		4
.L_46:
        /*0018*/ 	.byte	0x04, 0x2f
        /*001a*/ 	.short	(.L_48 - .L_47)
	.align		4
.L_47:
        /*001c*/ 	.word	index@(_ZN3cub18CUB_300001_SM_10006detail11EmptyKernelIvEEvv)
        /*0020*/ 	.word	0x00000004


	//----- nvinfo : EIATTR_FRAME_SIZE
	.align		4
.L_48:
        /*0024*/ 	.byte	0x04, 0x11
        /*0026*/ 	.short	(.L_50 - .L_49)
	.align		4
.L_49:
        /*0028*/ 	.word	index@(_ZN3cub18CUB_300001_SM_10006detail11EmptyKernelIvEEvv)
        /*002c*/ 	.word	0x00000000


	//----- nvinfo : EIATTR_MIN_STACK_SIZE
	.align		4
.L_50:
        /*0030*/ 	.byte	0x04, 0x12
        /*0032*/ 	.short	(.L_52 - .L_51)
	.align		4
.L_51:
        /*0034*/ 	.word	index@(_ZN3cub18CUB_300001_SM_10006detail11EmptyKernelIvEEvv)
        /*0038*/ 	.word	0x00000000


	//----- nvinfo : EIATTR_MIN_STACK_SIZE
	.align		4
.L_52:
        /*003c*/ 	.byte	0x04, 0x12
        /*003e*/ 	.short	(.L_54 - .L_53)
	.align		4
.L_53:
        /*0040*/ 	.word	index@(_Z3runv)
        /*0044*/ 	.word	0x00000000
.L_54:


//--------------------- .nv.compat                --------------------------
	.section	.nv.compat,"",@"SHT_CUDA_COMPAT_INFO"
	.align	4
        /*0000*/ 	.byte	0x02, 0x09, 0x00, 0x00, 0x02, 0x02, 0x01, 0x00, 0x02, 0x05, 0x05, 0x00, 0x03, 0x07, 0x01, 0x01
        /*0010*/ 	.byte	0x02, 0x03, 0x00, 0x00, 0x02, 0x06, 0x01, 0x00, 0x04, 0x0b, 0x08, 0x00, 0x09, 0x00, 0x00, 0x00
        /*0020*/ 	.byte	0x00, 0x00, 0x00, 0x00


//--------------------- .nv.info._ZN3cub18CUB_300001_SM_10006detail11EmptyKernelIvEEvv --------------------------
	.section	.nv.info._ZN3cub18CUB_300001_SM_10006detail11EmptyKernelIvEEvv,"",@"SHT_CUDA_INFO"
	.sectionflags	@""
	.align	4


	//----- nvinfo : EIATTR_CUDA_API_VERSION
	.align		4
        /*0000*/ 	.byte	0x04, 0x37
        /*0002*/ 	.short	(.L_56 - .L_55)
.L_55:
        /*0004*/ 	.word	0x00000082


	//----- nvinfo : EIATTR_SPARSE_MMA_MASK
	.align		4
.L_56:
        /*0008*/ 	.byte	0x03, 0x50
        /*000a*/ 	.short	0x0000


	//----- nvinfo : EIATTR_MAXREG_COUNT
	.align		4
        /*000c*/ 	.byte	0x03, 0x1b
        /*000e*/ 	.short	0x00ff


	//----- nvinfo : EIATTR_MERCURY_ISA_VERSION
	.align		4
        /*0010*/ 	.byte	0x03, 0x5f
        /*0012*/ 	.short	0x0101


	//----- nvinfo : EIATTR_VRC_CTA_INIT_COUNT
	.align		4
        /*0014*/ 	.byte	0x02, 0x4a
	.zero		1
	.zero		1


	//----- nvinfo : EIATTR_EXIT_INSTR_OFFSETS
	.align		4
        /*0018*/ 	.byte	0x04, 0x1c
        /*001a*/ 	.short	(.L_58 - .L_57)


	//   ....[0]....
.L_57:
        /*001c*/ 	.word	0x00000010


	//----- nvinfo : EIATTR_SW_WAR
	.align		4
.L_58:
        /*0020*/ 	.byte	0x04, 0x36
        /*0022*/ 	.short	(.L_60 - .L_59)
.L_59:
        /*0024*/ 	.word	0x00000008
.L_60:


//--------------------- .nv.info._Z3runv          --------------------------
	.section	.nv.info._Z3runv,"",@"SHT_CUDA_INFO"
	.sectionflags	@""
	.align	4


	//----- nvinfo : EIATTR_CUDA_API_VERSION
	.align		4
        /*0000*/ 	.byte	0x04, 0x37
        /*0002*/ 	.short	(.L_62 - .L_61)
.L_61:
        /*0004*/ 	.word	0x00000082


	//----- nvinfo : EIATTR_SPARSE_MMA_MASK
	.align		4
.L_62:
        /*0008*/ 	.byte	0x03, 0x50
        /*000a*/ 	.short	0x0000


	//----- nvinfo : EIATTR_MAXREG_COUNT
	.align		4
        /*000c*/ 	.byte	0x03, 0x1b
        /*000e*/ 	.short	0x00ff


	//----- nvinfo : EIATTR_MERCURY_ISA_VERSION
	.align		4
        /*0010*/ 	.byte	0x03, 0x5f
        /*0012*/ 	.short	0x0101


	//----- nvinfo : EIATTR_VRC_CTA_INIT_COUNT
	.align		4
        /*0014*/ 	.byte	0x02, 0x4a
	.zero		1
	.zero		1


	//----- nvinfo : EIATTR_EXIT_INSTR_OFFSETS
	.align		4
        /*0018*/ 	.byte	0x04, 0x1c
        /*001a*/ 	.short	(.L_64 - .L_63)


	//   ....[0]....
.L_63:
        /*001c*/ 	.word	0x00000010


	//----- nvinfo : EIATTR_SW_WAR
	.align		4
.L_64:
        /*0020*/ 	.byte	0x04, 0x36
        /*0022*/ 	.short	(.L_66 - .L_65)
.L_65:
        /*0024*/ 	.word	0x00000008
.L_66:


//--------------------- .nv.callgraph             --------------------------
	.section	.nv.callgraph,"",@"SHT_CUDA_CALLGRAPH"
	.align	4
	.sectionentsize	8
	.align		4
        /*0000*/ 	.word	0x00000000
	.align		4
        /*0004*/ 	.word	0xffffffff
	.align		4
        /*0008*/ 	.word	0x00000000
	.align		4
        /*000c*/ 	.word	0xfffffffe
	.align		4
        /*0010*/ 	.word	0x00000000
	.align		4
        /*0014*/ 	.word	0xfffffffd
	.align		4
        /*0018*/ 	.word	0x00000000
	.align		4
        /*001c*/ 	.word	0xfffffffc


//--------------------- .nv.constant4             --------------------------
	.section	.nv.constant4,"a",@progbits
	.align	8
	.align		8
.nv.constant4:
        /*0000*/ 	.dword	_ZN33_INTERNAL_faa09f52_4_k_cu__Z3runv4cuda3std3__45__cpo5beginE
	.align		8
        /*0008*/ 	.dword	_ZN33_INTERNAL_faa09f52_4_k_cu__Z3runv4cuda3std3__45__cpo3endE
	.align		8
        /*0010*/ 	.dword	_ZN33_INTERNAL_faa09f52_4_k_cu__Z3runv4cuda3std3__45__cpo6cbeginE
	.align		8
        /*0018*/ 	.dword	_ZN33_INTERNAL_faa09f52_4_k_cu__Z3runv4cuda3std3__45__cpo4cendE
	.align		8
        /*0020*/ 	.dword	_ZN33_INTERNAL_faa09f52_4_k_cu__Z3runv4cuda3std3__45__cpo6rbeginE
	.align		8
        /*0028*/ 	.dword	_ZN33_INTERNAL_faa09f52_4_k_cu__Z3runv4cuda3std3__45__cpo4rendE
	.align		8
        /*0030*/ 	.dword	_ZN33_INTERNAL_faa09f52_4_k_cu__Z3runv4cuda3std3__45__cpo7crbeginE
	.align		8
        /*0038*/ 	.dword	_ZN33_INTERNAL_faa09f52_4_k_cu__Z3runv4cuda3std3__45__cpo5crendE
	.align		8
        /*0040*/ 	.dword	_ZN33_INTERNAL_faa09f52_4_k_cu__Z3runv4cuda3std3__435_GLOBAL__N__faa09f52_4_k_cu__Z3runv6ignoreE
	.align		8
        /*0048*/ 	.dword	_ZN33_INTERNAL_faa09f52_4_k_cu__Z3runv4cuda3std3__419piecewise_constructE
	.align		8
        /*0050*/ 	.dword	_ZN33_INTERNAL_faa09f52_4_k_cu__Z3runv4cuda3std3__48in_placeE
	.align		8
        /*0058*/ 	.dword	_ZN33_INTERNAL_faa09f52_4_k_cu__Z3runv4cuda3std3__420unreachable_sentinelE
	.align		8
        /*0060*/ 	.dword	_ZN33_INTERNAL_faa09f52_4_k_cu__Z3runv4cuda3std3__47nulloptE
	.align		8
        /*0068*/ 	.dword	_ZN33_INTERNAL_faa09f52_4_k_cu__Z3runv4cuda3std3__48unexpectE
	.align		8
        /*0070*/ 	.dword	_ZN33_INTERNAL_faa09f52_4_k_cu__Z3runv4cuda3std6ranges3__45__cpo4swapE
	.align		8
        /*0078*/ 	.dword	_ZN33_INTERNAL_faa09f52_4_k_cu__Z3runv4cuda3std6ranges3__45__cpo9iter_moveE
	.align		8
        /*0080*/ 	.dword	_ZN33_INTERNAL_faa09f52_4_k_cu__Z3runv4cuda3std6ranges3__45__cpo5beginE
	.align		8
        /*0088*/ 	.dword	_ZN33_INTERNAL_faa09f52_4_k_cu__Z3runv4cuda3std6ranges3__45__cpo3endE
	.align		8
        /*0090*/ 	.dword	_ZN33_INTERNAL_faa09f52_4_k_cu__Z3runv4cuda3std6ranges3__45__cpo6cbeginE
	.align		8
        /*0098*/ 	.dword	_ZN33_INTERNAL_faa09f52_4_k_cu__Z3runv4cuda3std6ranges3__45__cpo4cendE
	.align		8
        /*00a0*/ 	.dword	_ZN33_INTERNAL_faa09f52_4_k_cu__Z3runv4cuda3std6ranges3__45__cpo7advanceE
	.align		8
        /*00a8*/ 	.dword	_ZN33_INTERNAL_faa09f52_4_k_cu__Z3runv4cuda3std6ranges3__45__cpo9iter_swapE
	.align		8
        /*00b0*/ 	.dword	_ZN33_INTERNAL_faa09f52_4_k_cu__Z3runv4cuda3std6ranges3__45__cpo4nextE
	.align		8
        /*00b8*/ 	.dword	_ZN33_INTERNAL_faa09f52_4_k_cu__Z3runv4cuda3std6ranges3__45__cpo4prevE
	.align		8
        /*00c0*/ 	.dword	_ZN33_INTERNAL_faa09f52_4_k_cu__Z3runv4cuda3std6ranges3__45__cpo4dataE
	.align		8
        /*00c8*/ 	.dword	_ZN33_INTERNAL_faa09f52_4_k_cu__Z3runv4cuda3std6ranges3__45__cpo5cdataE
	.align		8
        /*00d0*/ 	.dword	_ZN33_INTERNAL_faa09f52_4_k_cu__Z3runv4cuda3std6ranges3__45__cpo4sizeE
	.align		8
        /*00d8*/ 	.dword	_ZN33_INTERNAL_faa09f52_4_k_cu__Z3runv4cuda3std6ranges3__45__cpo5ssizeE
	.align		8
        /*00e0*/ 	.dword	_ZN33_INTERNAL_faa09f52_4_k_cu__Z3runv4cuda3std6ranges3__45__cpo8distanceE
	.align		8
        /*00e8*/ 	.dword	_ZN33_INTERNAL_faa09f52_4_k_cu__Z3runv6thrust24THRUST_300001_SM_1000_NS8cuda_cub3parE
	.align		8
        /*00f0*/ 	.dword	_ZN33_INTERNAL_faa09f52_4_k_cu__Z3runv6thrust24THRUST_300001_SM_1000_NS8cuda_cub10par_nosyncE
	.align		8
        /*00f8*/ 	.dword	_ZN33_INTERNAL_faa09f52_4_k_cu__Z3runv6thrust24THRUST_300001_SM_1000_NS6system6detail10sequential3seqE
	.align		8
        /*0100*/ 	.dword	_ZN33_INTERNAL_faa09f52_4_k_cu__Z3runv6thrust24THRUST_300001_SM_1000_NS12placeholders2_1E
	.align		8
        /*0108*/ 	.dword	_ZN33_INTERNAL_faa09f52_4_k_cu__Z3runv6thrust24THRUST_300001_SM_1000_NS12placeholders2_2E
	.align		8
        /*0110*/ 	.dword	_ZN33_INTERNAL_faa09f52_4_k_cu__Z3runv6thrust24THRUST_300001_SM_1000_NS12placeholders2_3E
	.align		8
        /*0118*/ 	.dword	_ZN33_INTERNAL_faa09f52_4_k_cu__Z3runv6thrust24THRUST_300001_SM_1000_NS12placeholders2_4E
	.align		8
        /*0120*/ 	.dword	_ZN33_INTERNAL_faa09f52_4_k_cu__Z3runv6thrust24THRUST_300001_SM_1000_NS12placeholders2_5E
	.align		8
        /*0128*/ 	.dword	_ZN33_INTERNAL_faa09f52_4_k_cu__Z3runv6thrust24THRUST_300001_SM_1000_NS12placeholders2_6E
	.align		8
        /*0130*/ 	.dword	_ZN33_INTERNAL_faa09f52_4_k_cu__Z3runv6thrust24THRUST_300001_SM_1000_NS12placeholders2_7E
	.align		8
        /*0138*/ 	.dword	_ZN33_INTERNAL_faa09f52_4_k_cu__Z3runv6thrust24THRUST_300001_SM_1000_NS12placeholders2_8E
	.align		8
        /*0140*/ 	.dword	_ZN33_INTERNAL_faa09f52_4_k_cu__Z3runv6thrust24THRUST_300001_SM_1000_NS12placeholders2_9E
	.align		8
        /*0148*/ 	.dword	_ZN33_INTERNAL_faa09f52_4_k_cu__Z3runv6thrust24THRUST_300001_SM_1000_NS12placeholders3_10E
	.align		8
        /*0150*/ 	.dword	_ZN33_INTERNAL_faa09f52_4_k_cu__Z3runv6thrust24THRUST_300001_SM_1000_NS3seqE


//--------------------- .text._ZN3cub18CUB_300001_SM_10006detail11EmptyKernelIvEEvv --------------------------
	.section	.text._ZN3cub18CUB_300001_SM_10006detail11EmptyKernelIvEEvv,"ax",@progbits
	.align	128
        .global         _ZN3cub18CUB_300001_SM_10006detail11EmptyKernelIvEEvv
        .type           _ZN3cub18CUB_300001_SM_10006detail11EmptyKernelIvEEvv,@function
        .size           _ZN3cub18CUB_300001_SM_10006detail11EmptyKernelIvEEvv,(.L_x_2 - _ZN3cub18CUB_300001_SM_10006detail11EmptyKernelIvEEvv)
        .other          _ZN3cub18CUB_300001_SM_10006detail11EmptyKernelIvEEvv,@"STO_CUDA_ENTRY STV_DEFAULT"
_ZN3cub18CUB_300001_SM_10006detail11EmptyKernelIvEEvv:
.text._ZN3cub18CUB_300001_SM_10006detail11EmptyKernelIvEEvv:
[----:B------:R-:W-:Y:S01]  /*0000*/  LDC R1, c[0x0][0x37c] ;  /* 0x0000df00ff017b82 */ /* 0x000fe20000000800 */
[----:B------:R-:W-:Y:S05]  /*0010*/  EXIT ;  /* 0x000000000000794d */ /* 0x000fea0003800000 */
.L_x_0:
[----:B------:R-:W-:-:S00]  /*0020*/  BRA `(.L_x_0) ;  /* 0xfffffffc00fc7947 */ /* 0x000fc0000383ffff */
[----:B------:R-:W-:-:S00]  /*0030*/  NOP ;  /* 0x0000000000007918 */ /* 0x000fc00000000000 */
        /* <DEDUP_REMOVED lines=12> */
.L_x_2:


//--------------------- .text._Z3runv             --------------------------
	.section	.text._Z3runv,"ax",@progbits
	.align	128
        .global         _Z3runv
        .type           _Z3runv,@function
        .size           _Z3runv,(.L_x_3 - _Z3runv)
        .other          _Z3runv,@"STO_CUDA_ENTRY STV_DEFAULT"
_Z3runv:
.text._Z3runv:
[----:B------:R-:W-:Y:S01]  /*0000*/  LDC R1, c[0x0][0x37c] ;  /* 0x0000df00ff017b82 */ /* 0x000fe20000000800 */
[----:B------:R-:W-:Y:S05]  /*0010*/  EXIT ;  /* 0x000000000000794d */ /* 0x000fea0003800000 */
.L_x_1:
        /* <DEDUP_REMOVED lines=14> */
.L_x_3:


//--------------------- .nv.shared.reserved.0     --------------------------
	.section	.nv.shared.reserved.0,"aw",@nobits
	.weak		__nv_reservedSMEM_offset_0_alias
	.size		__nv_reservedSMEM_offset_0_alias, 0, 64
	.other		__nv_reservedSMEM_offset_0_alias,@"STO_CUDA_RESERVED_SHARED STV_DEFAULT"
__nv_reservedSMEM_offset_0_alias:
	.zero		0
	.zero		64


//--------------------- .nv.global                --------------------------
	.section	.nv.global,"aw",@nobits
.nv.global:
	.type		_ZN33_INTERNAL_faa09f52_4_k_cu__Z3runv6thrust24THRUST_300001_SM_1000_NS3seqE,@object
	.size		_ZN33_INTERNAL_faa09f52_4_k_cu__Z3runv6thrust24THRUST_300001_SM_1000_NS3seqE,(_ZN33_INTERNAL_faa09f52_4_k_cu__Z3runv4cuda3std3__48in_placeE - _ZN33_INTERNAL_faa09f52_4_k_cu__Z3runv6thrust24THRUST_300001_SM_1000_NS3seqE)
_ZN33_INTERNAL_faa09f52_4_k_cu__Z3runv6thrust24THRUST_300001_SM_1000_NS3seqE:
	.zero		1
	.type		_ZN33_INTERNAL_faa09f52_4_k_cu__Z3runv4cuda3std3__48in_placeE,@object
	.size		_ZN33_INTERNAL_faa09f52_4_k_cu__Z3runv4cuda3std3__48in_placeE,(_ZN33_INTERNAL_faa09f52_4_k_cu__Z3runv4cuda3std6ranges3__45__cpo4sizeE - _ZN33_INTERNAL_faa09f52_4_k_cu__Z3runv4cuda3std3__48in_placeE)
_ZN33_INTERNAL_faa09f52_4_k_cu__Z3runv4cuda3std3__48in_placeE:
	.zero		1
	.type		_ZN33_INTERNAL_faa09f52_4_k_cu__Z3runv4cuda3std6ranges3__45__cpo4sizeE,@object
	.size		_ZN33_INTERNAL_faa09f52_4_k_cu__Z3runv4cuda3std6ranges3__45__cpo4sizeE,(_ZN33_INTERNAL_faa09f52_4_k_cu__Z3runv6thrust24THRUST_300001_SM_1000_NS12placeholders2_3E - _ZN33_INTERNAL_faa09f52_4_k_cu__Z3runv4cuda3std6ranges3__45__cpo4sizeE)
_ZN33_INTERNAL_faa09f52_4_k_cu__Z3runv4cuda3std6ranges3__45__cpo4sizeE:
	.zero		1
	.type		_ZN33_INTERNAL_faa09f52_4_k_cu__Z3runv6thrust24THRUST_300001_SM_1000_NS12placeholders2_3E,@object
	.size		_ZN33_INTERNAL_faa09f52_4_k_cu__Z3runv6thrust24THRUST_300001_SM_1000_NS12placeholders2_3E,(_ZN33_INTERNAL_faa09f52_4_k_cu__Z3runv4cuda3std3__45__cpo6cbeginE - _ZN33_INTERNAL_faa09f52_4_k_cu__Z3runv6thrust24THRUST_300001_SM_1000_NS12placeholders2_3E)
_ZN33_INTERNAL_faa09f52_4_k_cu__Z3runv6thrust24THRUST_300001_SM_1000_NS12placeholders2_3E:
	.zero		1
	.type		_ZN33_INTERNAL_faa09f52_4_k_cu__Z3runv4cuda3std3__45__cpo6cbeginE,@object
	.size		_ZN33_INTERNAL_faa09f52_4_k_cu__Z3runv4cuda3std3__45__cpo6cbeginE,(_ZN33_INTERNAL_faa09f52_4_k_cu__Z3runv4cuda3std6ranges3__45__cpo6cbeginE - _ZN33_INTERNAL_faa09f52_4_k_cu__Z3runv4cuda3std3__45__cpo6cbeginE)
_ZN33_INTERNAL_faa09f52_4_k_cu__Z3runv4cuda3std3__45__cpo6cbeginE:
	.zero		1
	.type		_ZN33_INTERNAL_faa09f52_4_k_cu__Z3runv4cuda3std6ranges3__45__cpo6cbeginE,@object
	.size		_ZN33_INTERNAL_faa09f52_4_k_cu__Z3runv4cuda3std6ranges3__45__cpo6cbeginE,(_ZN33_INTERNAL_faa09f52_4_k_cu__Z3runv6thrust24THRUST_300001_SM_1000_NS12placeholders2_7E - _ZN33_INTERNAL_faa09f52_4_k_cu__Z3runv4cuda3std6ranges3__45__cpo6cbeginE)
_ZN33_INTERNAL_faa09f52_4_k_cu__Z3runv4cuda3std6ranges3__45__cpo6cbeginE:
	.zero		1
	.type		_ZN33_INTERNAL_faa09f52_4_k_cu__Z3runv6thrust24THRUST_300001_SM_1000_NS12placeholders2_7E,@object
	.size		_ZN33_INTERNAL_faa09f52_4_k_cu__Z3runv6thrust24THRUST_300001_SM_1000_NS12placeholders2_7E,(_ZN33_INTERNAL_faa09f52_4_k_cu__Z3runv4cuda3std3__45__cpo7crbeginE - _ZN33_INTERNAL_faa09f52_4_k_cu__Z3runv6thrust24THRUST_300001_SM_1000_NS12placeholders2_7E)
_ZN33_INTERNAL_faa09f52_4_k_cu__Z3runv6thrust24THRUST_300001_SM_1000_NS12placeholders2_7E:
	.zero		1
	.type		_ZN33_INTERNAL_faa09f52_4_k_cu__Z3runv4cuda3std3__45__cpo7crbeginE,@object
	.size		_ZN33_INTERNAL_faa09f52_4_k_cu__Z3runv4cuda3std3__45__cpo7crbeginE,(_ZN33_INTERNAL_faa09f52_4_k_cu__Z3runv4cuda3std6ranges3__45__cpo4nextE - _ZN33_INTERNAL_faa09f52_4_k_cu__Z3runv4cuda3std3__45__cpo7crbeginE)
_ZN33_INTERNAL_faa09f52_4_k_cu__Z3runv4cuda3std3__45__cpo7crbeginE:
	.zero		1
	.type		_ZN33_INTERNAL_faa09f52_4_k_cu__Z3runv4cuda3std6ranges3__45__cpo4nextE,@object
	.size		_ZN33_INTERNAL_faa09f52_4_k_cu__Z3runv4cuda3std6ranges3__45__cpo4nextE,(_ZN33_INTERNAL_faa09f52_4_k_cu__Z3runv4cuda3std6ranges3__45__cpo4swapE - _ZN33_INTERNAL_faa09f52_4_k_cu__Z3runv4cuda3std6ranges3__45__cpo4nextE)
_ZN33_INTERNAL_faa09f52_4_k_cu__Z3runv4cuda3std6ranges3__45__cpo4nextE:
	.zero		1
	.type		_ZN33_INTERNAL_faa09f52_4_k_cu__Z3runv4cuda3std6ranges3__45__cpo4swapE,@object
	.size		_ZN33_INTERNAL_faa09f52_4_k_cu__Z3runv4cuda3std6ranges3__45__cpo4swapE,(_ZN33_INTERNAL_faa09f52_4_k_cu__Z3runv6thrust24THRUST_300001_SM_1000_NS8cuda_cub10par_nosyncE - _ZN33_INTERNAL_faa09f52_4_k_cu__Z3runv4cuda3std6ranges3__45__cpo4swapE)
_ZN33_INTERNAL_faa09f52_4_k_cu__Z3runv4cuda3std6ranges3__45__cpo4swapE:
	.zero		1
	.type		_ZN33_INTERNAL_faa09f52_4_k_cu__Z3runv6thrust24THRUST_300001_SM_1000_NS8cuda_cub10par_nosyncE,@object
	.size		_ZN33_INTERNAL_faa09f52_4_k_cu__Z3runv6thrust24THRUST_300001_SM_1000_NS8cuda_cub10par_nosyncE,(_ZN33_INTERNAL_faa09f52_4_k_cu__Z3runv6thrust24THRUST_300001_SM_1000_NS12placeholders2_9E - _ZN33_INTERNAL_faa09f52_4_k_cu__Z3runv6thrust24THRUST_300001_SM_1000_NS8cuda_cub10par_nosyncE)
_ZN33_INTERNAL_faa09f52_4_k_cu__Z3runv6thrust24THRUST_300001_SM_1000_NS8cuda_cub10par_nosyncE:
	.zero		1
	.type		_ZN33_INTERNAL_faa09f52_4_k_cu__Z3runv6thrust24THRUST_300001_SM_1000_NS12placeholders2_9E,@object
	.size		_ZN33_INTERNAL_faa09f52_4_k_cu__Z3runv6thrust24THRUST_300001_SM_1000_NS12placeholders2_9E,(_ZN33_INTERNAL_faa09f52_4_k_cu__Z3runv4cuda3std3__435_GLOBAL__N__faa09f52_4_k_cu__Z3runv6ignoreE - _ZN33_INTERNAL_faa09f52_4_k_cu__Z3runv6thrust24THRUST_300001_SM_1000_NS12placeholders2_9E)
_ZN33_INTERNAL_faa09f52_4_k_cu__Z3runv6thrust24THRUST_300001_SM_1000_NS12placeholders2_9E:
	.zero		1
	.type		_ZN33_INTERNAL_faa09f52_4_k_cu__Z3runv4cuda3std3__435_GLOBAL__N__faa09f52_4_k_cu__Z3runv6ignoreE,@object
	.size		_ZN33_INTERNAL_faa09f52_4_k_cu__Z3runv4cuda3std3__435_GLOBAL__N__faa09f52_4_k_cu__Z3runv6ignoreE,(_ZN33_INTERNAL_faa09f52_4_k_cu__Z3runv4cuda3std6ranges3__45__cpo4dataE - _ZN33_INTERNAL_faa09f52_4_k_cu__Z3runv4cuda3std3__435_GLOBAL__N__faa09f52_4_k_cu__Z3runv6ignoreE)
_ZN33_INTERNAL_faa09f52_4_k_cu__Z3runv4cuda3std3__435_GLOBAL__N__faa09f52_4_k_cu__Z3runv6ignoreE:
	.zero		1
	.type		_ZN33_INTERNAL_faa09f52_4_k_cu__Z3runv4cuda3std6ranges3__45__cpo4dataE,@object
	.size		_ZN33_INTERNAL_faa09f52_4_k_cu__Z3runv4cuda3std6ranges3__45__cpo4dataE,(_ZN33_INTERNAL_faa09f52_4_k_cu__Z3runv6thrust24THRUST_300001_SM_1000_NS12placeholders2_1E - _ZN33_INTERNAL_faa09f52_4_k_cu__Z3runv4cuda3std6ranges3__45__cpo4dataE)
_ZN33_INTERNAL_faa09f52_4_k_cu__Z3runv4cuda3std6ranges3__45__cpo4dataE:
	.zero		1
	.type		_ZN33_INTERNAL_faa09f52_4_k_cu__Z3runv6thrust24THRUST_300001_SM_1000_NS12placeholders2_1E,@object
	.size		_ZN33_INTERNAL_faa09f52_4_k_cu__Z3runv6thrust24THRUST_300001_SM_1000_NS12placeholders2_1E,(_ZN33_INTERNAL_faa09f52_4_k_cu__Z3runv4cuda3std3__45__cpo5beginE - _ZN33_INTERNAL_faa09f52_4_k_cu__Z3runv6thrust24THRUST_300001_SM_1000_NS12placeholders2_1E)
_ZN33_INTERNAL_faa09f52_4_k_cu__Z3runv6thrust24THRUST_300001_SM_1000_NS12placeholders2_1E:
	.zero		1
	.type		_ZN33_INTERNAL_faa09f52_4_k_cu__Z3runv4cuda3std3__45__cpo5beginE,@object
	.size		_ZN33_INTERNAL_faa09f52_4_k_cu__Z3runv4cuda3std3__45__cpo5beginE,(_ZN33_INTERNAL_faa09f52_4_k_cu__Z3runv4cuda3std6ranges3__45__cpo5beginE - _ZN33_INTERNAL_faa09f52_4_k_cu__Z3runv4cuda3std3__45__cpo5beginE)
_ZN33_INTERNAL_faa09f52_4_k_cu__Z3runv4cuda3std3__45__cpo5beginE:
	.zero		1
	.type		_ZN33_INTERNAL_faa09f52_4_k_cu__Z3runv4cuda3std6ranges3__45__cpo5beginE,@object
	.size		_ZN33_INTERNAL_faa09f52_4_k_cu__Z3runv4cuda3std6ranges3__45__cpo5beginE,(_ZN33_INTERNAL_faa09f52_4_k_cu__Z3runv6thrust24THRUST_300001_SM_1000_NS12placeholders2_5E - _ZN33_INTERNAL_faa09f52_4_k_cu__Z3runv4cuda3std6ranges3__45__cpo5beginE)
_ZN33_INTERNAL_faa09f52_4_k_cu__Z3runv4cuda3std6ranges3__45__cpo5beginE:
	.zero		1
	.type		_ZN33_INTERNAL_faa09f52_4_k_cu__Z3runv6thrust24THRUST_300001_SM_1000_NS12placeholders2_5E,@object
	.size		_ZN33_INTERNAL_faa09f52_4_k_cu__Z3runv6thrust24THRUST_300001_SM_1000_NS12placeholders2_5E,(_ZN33_INTERNAL_faa09f52_4_k_cu__Z3runv4cuda3std3__45__cpo6rbeginE - _ZN33_INTERNAL_faa09f52_4_k_cu__Z3runv6thrust24THRUST_300001_SM_1000_NS12placeholders2_5E)
_ZN33_INTERNAL_faa09f52_4_k_cu__Z3runv6thrust24THRUST_300001_SM_1000_NS12placeholders2_5E:
	.zero		1
	.type		_ZN33_INTERNAL_faa09f52_4_k_cu__Z3runv4cuda3std3__45__cpo6rbeginE,@object
	.size		_ZN33_INTERNAL_faa09f52_4_k_cu__Z3runv4cuda3std3__45__cpo6rbeginE,(_ZN33_INTERNAL_faa09f52_4_k_cu__Z3runv4cuda3std6ranges3__45__cpo7advanceE - _ZN33_INTERNAL_faa09f52_4_k_cu__Z3runv4cuda3std3__45__cpo6rbeginE)
_ZN33_INTERNAL_faa09f52_4_k_cu__Z3runv4cuda3std3__45__cpo6rbeginE:
	.zero		1
	.type		_ZN33_INTERNAL_faa09f52_4_k_cu__Z3runv4cuda3std6ranges3__45__cpo7advanceE,@object
	.size		_ZN33_INTERNAL_faa09f52_4_k_cu__Z3runv4cuda3std6ranges3__45__cpo7advanceE,(_ZN33_INTERNAL_faa09f52_4_k_cu__Z3runv4cuda3std3__47nulloptE - _ZN33_INTERNAL_faa09f52_4_k_cu__Z3runv4cuda3std6ranges3__45__cpo7advanceE)
_ZN33_INTERNAL_faa09f52_4_k_cu__Z3runv4cuda3std6ranges3__45__cpo7advanceE:
	.zero		1
	.type		_ZN33_INTERNAL_faa09f52_4_k_cu__Z3runv4cuda3std3__47nulloptE,@object
	.size		_ZN33_INTERNAL_faa09f52_4_k_cu__Z3runv4cuda3std3__47nulloptE,(_ZN33_INTERNAL_faa09f52_4_k_cu__Z3runv4cuda3std6ranges3__45__cpo8distanceE - _ZN33_INTERNAL_faa09f52_4_k_cu__Z3runv4cuda3std3__47nulloptE)
_ZN33_INTERNAL_faa09f52_4_k_cu__Z3runv4cuda3std3__47nulloptE:
	.zero		1
	.type		_ZN33_INTERNAL_faa09f52_4_k_cu__Z3runv4cuda3std6ranges3__45__cpo8distanceE,@object
	.size		_ZN33_INTERNAL_faa09f52_4_k_cu__Z3runv4cuda3std6ranges3__45__cpo8distanceE,(_ZN33_INTERNAL_faa09f52_4_k_cu__Z3runv6thrust24THRUST_300001_SM_1000_NS12placeholders3_10E - _ZN33_INTERNAL_faa09f52_4_k_cu__Z3runv4cuda3std6ranges3__45__cpo8distanceE)
_ZN33_INTERNAL_faa09f52_4_k_cu__Z3runv4cuda3std6ranges3__45__cpo8distanceE:
	.zero		1
	.type		_ZN33_INTERNAL_faa09f52_4_k_cu__Z3runv6thrust24THRUST_300001_SM_1000_NS12placeholders3_10E,@object
	.size		_ZN33_INTERNAL_faa09f52_4_k_cu__Z3runv6thrust24THRUST_300001_SM_1000_NS12placeholders3_10E,(_ZN33_INTERNAL_faa09f52_4_k_cu__Z3runv4cuda3std3__419piecewise_constructE - _ZN33_INTERNAL_faa09f52_4_k_cu__Z3runv6thrust24THRUST_300001_SM_1000_NS12placeholders3_10E)
_ZN33_INTERNAL_faa09f52_4_k_cu__Z3runv6thrust24THRUST_300001_SM_1000_NS12placeholders3_10E:
	.zero		1
	.type		_ZN33_INTERNAL_faa09f52_4_k_cu__Z3runv4cuda3std3__419piecewise_constructE,@object
	.size		_ZN33_INTERNAL_faa09f52_4_k_cu__Z3runv4cuda3std3__419piecewise_constructE,(_ZN33_INTERNAL_faa09f52_4_k_cu__Z3runv4cuda3std6ranges3__45__cpo5cdataE - _ZN33_INTERNAL_faa09f52_4_k_cu__Z3runv4cuda3std3__419piecewise_constructE)
_ZN33_INTERNAL_faa09f52_4_k_cu__Z3runv4cuda3std3__419piecewise_constructE:
	.zero		1
	.type		_ZN33_INTERNAL_faa09f52_4_k_cu__Z3runv4cuda3std6ranges3__45__cpo5cdataE,@object
	.size		_ZN33_INTERNAL_faa09f52_4_k_cu__Z3runv4cuda3std6ranges3__45__cpo5cdataE,(_ZN33_INTERNAL_faa09f52_4_k_cu__Z3runv6thrust24THRUST_300001_SM_1000_NS12placeholders2_2E - _ZN33_INTERNAL_faa09f52_4_k_cu__Z3runv4cuda3std6ranges3__45__cpo5cdataE)
_ZN33_INTERNAL_faa09f52_4_k_cu__Z3runv4cuda3std6ranges3__45__cpo5cdataE:
	.zero		1
	.type		_ZN33_INTERNAL_faa09f52_4_k_cu__Z3runv6thrust24THRUST_300001_SM_1000_NS12placeholders2_2E,@object
	.size		_ZN33_INTERNAL_faa09f52_4_k_cu__Z3runv6thrust24THRUST_300001_SM_1000_NS12placeholders2_2E,(_ZN33_INTERNAL_faa09f52_4_k_cu__Z3runv4cuda3std3__45__cpo3endE - _ZN33_INTERNAL_faa09f52_4_k_cu__Z3runv6thrust24THRUST_300001_SM_1000_NS12placeholders2_2E)
_ZN33_INTERNAL_faa09f52_4_k_cu__Z3runv6thrust24THRUST_300001_SM_1000_NS12placeholders2_2E:
	.zero		1
	.type		_ZN33_INTERNAL_faa09f52_4_k_cu__Z3runv4cuda3std3__45__cpo3endE,@object
	.size		_ZN33_INTERNAL_faa09f52_4_k_cu__Z3runv4cuda3std3__45__cpo3endE,(_ZN33_INTERNAL_faa09f52_4_k_cu__Z3runv4cuda3std6ranges3__45__cpo3endE - _ZN33_INTERNAL_faa09f52_4_k_cu__Z3runv4cuda3std3__45__cpo3endE)
_ZN33_INTERNAL_faa09f52_4_k_cu__Z3runv4cuda3std3__45__cpo3endE:
	.zero		1
	.type		_ZN33_INTERNAL_faa09f52_4_k_cu__Z3runv4cuda3std6ranges3__45__cpo3endE,@object
	.size		_ZN33_INTERNAL_faa09f52_4_k_cu__Z3runv4cuda3std6ranges3__45__cpo3endE,(_ZN33_INTERNAL_faa09f52_4_k_cu__Z3runv6thrust24THRUST_300001_SM_1000_NS12placeholders2_6E - _ZN33_INTERNAL_faa09f52_4_k_cu__Z3runv4cuda3std6ranges3__45__cpo3endE)
_ZN33_INTERNAL_faa09f52_4_k_cu__Z3runv4cuda3std6ranges3__45__cpo3endE:
	.zero		1
	.type		_ZN33_INTERNAL_faa09f52_4_k_cu__Z3runv6thrust24THRUST_300001_SM_1000_NS12placeholders2_6E,@object
	.size		_ZN33_INTERNAL_faa09f52_4_k_cu__Z3runv6thrust24THRUST_300001_SM_1000_NS12placeholders2_6E,(_ZN33_INTERNAL_faa09f52_4_k_cu__Z3runv4cuda3std3__45__cpo4rendE - _ZN33_INTERNAL_faa09f52_4_k_cu__Z3runv6thrust24THRUST_300001_SM_1000_NS12placeholders2_6E)
_ZN33_INTERNAL_faa09f52_4_k_cu__Z3runv6thrust24THRUST_300001_SM_1000_NS12placeholders2_6E:
	.zero		1
	.type		_ZN33_INTERNAL_faa09f52_4_k_cu__Z3runv4cuda3std3__45__cpo4rendE,@object
	.size		_ZN33_INTERNAL_faa09f52_4_k_cu__Z3runv4cuda3std3__45__cpo4rendE,(_ZN33_INTERNAL_faa09f52_4_k_cu__Z3runv4cuda3std6ranges3__45__cpo9iter_swapE - _ZN33_INTERNAL_faa09f52_4_k_cu__Z3runv4cuda3std3__45__cpo4rendE)
_ZN33_INTERNAL_faa09f52_4_k_cu__Z3runv4cuda3std3__45__cpo4rendE:
	.zero		1
	.type		_ZN33_INTERNAL_faa09f52_4_k_cu__Z3runv4cuda3std6ranges3__45__cpo9iter_swapE,@object
	.size		_ZN33_INTERNAL_faa09f52_4_k_cu__Z3runv4cuda3std6ranges3__45__cpo9iter_swapE,(_ZN33_INTERNAL_faa09f52_4_k_cu__Z3runv4cuda3std3__48unexpectE - _ZN33_INTERNAL_faa09f52_4_k_cu__Z3runv4cuda3std6ranges3__45__cpo9iter_swapE)
_ZN33_INTERNAL_faa09f52_4_k_cu__Z3runv4cuda3std6ranges3__45__cpo9iter_swapE:
	.zero		1
	.type		_ZN33_INTERNAL_faa09f52_4_k_cu__Z3runv4cuda3std3__48unexpectE,@object
	.size		_ZN33_INTERNAL_faa09f52_4_k_cu__Z3runv4cuda3std3__48unexpectE,(_ZN33_INTERNAL_faa09f52_4_k_cu__Z3runv6thrust24THRUST_300001_SM_1000_NS8cuda_cub3parE - _ZN33_INTERNAL_faa09f52_4_k_cu__Z3runv4cuda3std3__48unexpectE)
_ZN33_INTERNAL_faa09f52_4_k_cu__Z3runv4cuda3std3__48unexpectE:
	.zero		1
	.type		_ZN33_INTERNAL_faa09f52_4_k_cu__Z3runv6thrust24THRUST_300001_SM_1000_NS8cuda_cub3parE,@object
	.size		_ZN33_INTERNAL_faa09f52_4_k_cu__Z3runv6thrust24THRUST_300001_SM_1000_NS8cuda_cub3parE,(_ZN33_INTERNAL_faa09f52_4_k_cu__Z3runv6thrust24THRUST_300001_SM_1000_NS12placeholders2_4E - _ZN33_INTERNAL_faa09f52_4_k_cu__Z3runv6thrust24THRUST_300001_SM_1000_NS8cuda_cub3parE)
_ZN33_INTERNAL_faa09f52_4_k_cu__Z3runv6thrust24THRUST_300001_SM_1000_NS8cuda_cub3parE:
	.zero		1
	.type		_ZN33_INTERNAL_faa09f52_4_k_cu__Z3runv6thrust24THRUST_300001_SM_1000_NS12placeholders2_4E,@object
	.size		_ZN33_INTERNAL_faa09f52_4_k_cu__Z3runv6thrust24THRUST_300001_SM_1000_NS12placeholders2_4E,(_ZN33_INTERNAL_faa09f52_4_k_cu__Z3runv4cuda3std3__45__cpo4cendE - _ZN33_INTERNAL_faa09f52_4_k_cu__Z3runv6thrust24THRUST_300001_SM_1000_NS12placeholders2_4E)
_ZN33_INTERNAL_faa09f52_4_k_cu__Z3runv6thrust24THRUST_300001_SM_1000_NS12placeholders2_4E:
	.zero		1
	.type		_ZN33_INTERNAL_faa09f52_4_k_cu__Z3runv4cuda3std3__45__cpo4cendE,@object
	.size		_ZN33_INTERNAL_faa09f52_4_k_cu__Z3runv4cuda3std3__45__cpo4cendE,(_ZN33_INTERNAL_faa09f52_4_k_cu__Z3runv4cuda3std6ranges3__45__cpo4cendE - _ZN33_INTERNAL_faa09f52_4_k_cu__Z3runv4cuda3std3__45__cpo4cendE)
_ZN33_INTERNAL_faa09f52_4_k_cu__Z3runv4cuda3std3__45__cpo4cendE:
	.zero		1
	.type		_ZN33_INTERNAL_faa09f52_4_k_cu__Z3runv4cuda3std6ranges3__45__cpo4cendE,@object
	.size		_ZN33_INTERNAL_faa09f52_4_k_cu__Z3runv4cuda3std6ranges3__45__cpo4cendE,(_ZN33_INTERNAL_faa09f52_4_k_cu__Z3runv4cuda3std3__420unreachable_sentinelE - _ZN33_INTERNAL_faa09f52_4_k_cu__Z3runv4cuda3std6ranges3__45__cpo4cendE)
_ZN33_INTERNAL_faa09f52_4_k_cu__Z3runv4cuda3std6ranges3__45__cpo4cendE:
	.zero		1
	.type		_ZN33_INTERNAL_faa09f52_4_k_cu__Z3runv4cuda3std3__420unreachable_sentinelE,@object
	.size		_ZN33_INTERNAL_faa09f52_4_k_cu__Z3runv4cuda3std3__420unreachable_sentinelE,(_ZN33_INTERNAL_faa09f52_4_k_cu__Z3runv4cuda3std6ranges3__45__cpo5ssizeE - _ZN33_INTERNAL_faa09f52_4_k_cu__Z3runv4cuda3std3__420unreachable_sentinelE)
_ZN33_INTERNAL_faa09f52_4_k_cu__Z3runv4cuda3std3__420unreachable_sentinelE:
	.zero		1
	.type		_ZN33_INTERNAL_faa09f52_4_k_cu__Z3runv4cuda3std6ranges3__45__cpo5ssizeE,@object
	.size		_ZN33_INTERNAL_faa09f52_4_k_cu__Z3runv4cuda3std6ranges3__45__cpo5ssizeE,(_ZN33_INTERNAL_faa09f52_4_k_cu__Z3runv6thrust24THRUST_300001_SM_1000_NS12placeholders2_8E - _ZN33_INTERNAL_faa09f52_4_k_cu__Z3runv4cuda3std6ranges3__45__cpo5ssizeE)
_ZN33_INTERNAL_faa09f52_4_k_cu__Z3runv4cuda3std6ranges3__45__cpo5ssizeE:
	.zero		1
	.type		_ZN33_INTERNAL_faa09f52_4_k_cu__Z3runv6thrust24THRUST_300001_SM_1000_NS12placeholders2_8E,@object
	.size		_ZN33_INTERNAL_faa09f52_4_k_cu__Z3runv6thrust24THRUST_300001_SM_1000_NS12placeholders2_8E,(_ZN33_INTERNAL_faa09f52_4_k_cu__Z3runv4cuda3std3__45__cpo5crendE - _ZN33_INTERNAL_faa09f52_4_k_cu__Z3runv6thrust24THRUST_300001_SM_1000_NS12placeholders2_8E)
_ZN33_INTERNAL_faa09f52_4_k_cu__Z3runv6thrust24THRUST_300001_SM_1000_NS12placeholders2_8E:
	.zero		1
	.type		_ZN33_INTERNAL_faa09f52_4_k_cu__Z3runv4cuda3std3__45__cpo5crendE,@object
	.size		_ZN33_INTERNAL_faa09f52_4_k_cu__Z3runv4cuda3std3__45__cpo5crendE,(_ZN33_INTERNAL_faa09f52_4_k_cu__Z3runv4cuda3std6ranges3__45__cpo4prevE - _ZN33_INTERNAL_faa09f52_4_k_cu__Z3runv4cuda3std3__45__cpo5crendE)
_ZN33_INTERNAL_faa09f52_4_k_cu__Z3runv4cuda3std3__45__cpo5crendE:
	.zero		1
	.type		_ZN33_INTERNAL_faa09f52_4_k_cu__Z3runv4cuda3std6ranges3__45__cpo4prevE,@object
	.size		_ZN33_INTERNAL_faa09f52_4_k_cu__Z3runv4cuda3std6ranges3__45__cpo4prevE,(_ZN33_INTERNAL_faa09f52_4_k_cu__Z3runv4cuda3std6ranges3__45__cpo9iter_moveE - _ZN33_INTERNAL_faa09f52_4_k_cu__Z3runv4cuda3std6ranges3__45__cpo4prevE)
_ZN33_INTERNAL_faa09f52_4_k_cu__Z3runv4cuda3std6ranges3__45__cpo4prevE:
	.zero		1
	.type		_ZN33_INTERNAL_faa09f52_4_k_cu__Z3runv4cuda3std6ranges3__45__cpo9iter_moveE,@object
	.size		_ZN33_INTERNAL_faa09f52_4_k_cu__Z3runv4cuda3std6ranges3__45__cpo9iter_moveE,(_ZN33_INTERNAL_faa09f52_4_k_cu__Z3runv6thrust24THRUST_300001_SM_1000_NS6system6detail10sequential3seqE - _ZN33_INTERNAL_faa09f52_4_k_cu__Z3runv4cuda3std6ranges3__45__cpo9iter_moveE)
_ZN33_INTERNAL_faa09f52_4_k_cu__Z3runv4cuda3std6ranges3__45__cpo9iter_moveE:
	.zero		1
	.type		_ZN33_INTERNAL_faa09f52_4_k_cu__Z3runv6thrust24THRUST_300001_SM_1000_NS6system6detail10sequential3seqE,@object
	.size		_ZN33_INTERNAL_faa09f52_4_k_cu__Z3runv6thrust24THRUST_300001_SM_1000_NS6system6detail10sequential3seqE,(.L_31 - _ZN33_INTERNAL_faa09f52_4_k_cu__Z3runv6thrust24THRUST_300001_SM_1000_NS6system6detail10sequential3seqE)
_ZN33_INTERNAL_faa09f52_4_k_cu__Z3runv6thrust24THRUST_300001_SM_1000_NS6system6detail10sequential3seqE:
	.zero		1
.L_31:


//--------------------- .nv.constant0._ZN3cub18CUB_300001_SM_10006detail11EmptyKernelIvEEvv --------------------------
	.section	.nv.constant0._ZN3cub18CUB_300001_SM_10006detail11EmptyKernelIvEEvv,"a",@progbits
	.sectionflags	@""
	.align	4
.nv.constant0._ZN3cub18CUB_300001_SM_10006detail11EmptyKernelIvEEvv:
	.zero		896


//--------------------- .nv.constant0._Z3runv     --------------------------
	.section	.nv.constant0._Z3runv,"a",@progbits
	.sectionflags	@""
	.align	4
.nv.constant0._Z3runv:
	.zero		896


//--------------------- SYMBOLS --------------------------

	.type		.nv.reservedSmem.offset0,@object
	.size		.nv.reservedSmem.offset0,0x4
